//
// Generated by NVIDIA NVVM Compiler
//
// Compiler Build ID: CL-36424714
// Cuda compilation tools, release 13.0, V13.0.88
// Based on NVVM 20.0.0
//

.version 9.0
.target sm_100
.address_size 64

	// .globl	_Z18swiglu_tile_kernelPfS_S_
.global .align 4 .b8 gate[16384];
.global .align 4 .b8 up[16384];
.global .align 4 .b8 neg_gate[16384];
.global .align 4 .b8 exp_neg_gate[16384];
.global .align 4 .b8 one_plus_exp[16384];
.global .align 4 .b8 sigmoid_gate[16384];
.global .align 4 .b8 gate_silu[16384];
.global .align 4 .b8 result[16384];

.visible .entry _Z18swiglu_tile_kernelPfS_S_(
	.param .u64 .ptr .align 1 _Z18swiglu_tile_kernelPfS_S__param_0,
	.param .u64 .ptr .align 1 _Z18swiglu_tile_kernelPfS_S__param_1,
	.param .u64 .ptr .align 1 _Z18swiglu_tile_kernelPfS_S__param_2
)
{
	.reg .pred 	%p<4>;
	.reg .b32 	%r<11>;
	.reg .b32 	%f<10>;
	.reg .b64 	%rd<37>;

	ld.param.u64 	%rd1, [_Z18swiglu_tile_kernelPfS_S__param_0];
	ld.param.u64 	%rd2, [_Z18swiglu_tile_kernelPfS_S__param_1];
	ld.param.u64 	%rd3, [_Z18swiglu_tile_kernelPfS_S__param_2];
	mov.u32 	%r3, %tid.y;
	mov.u32 	%r4, %ctaid.y;
	mov.u32 	%r5, %ntid.y;
	mad.lo.s32 	%r1, %r4, %r5, %r3;
	mov.u32 	%r6, %tid.x;
	mov.u32 	%r7, %ctaid.x;
	mov.u32 	%r8, %ntid.x;
	mad.lo.s32 	%r2, %r7, %r8, %r6;
	setp.gt.u32 	%p1, %r1, 31;
	setp.gt.s32 	%p2, %r2, 127;
	or.pred  	%p3, %p1, %p2;
	@%p3 bra 	$L__BB0_2;
	cvta.to.global.u64 	%rd4, %rd1;
	cvta.to.global.u64 	%rd5, %rd2;
	cvta.to.global.u64 	%rd6, %rd3;
	shl.b32 	%r9, %r1, 7;
	add.s32 	%r10, %r9, %r2;
	mul.wide.s32 	%rd7, %r10, 4;
	add.s64 	%rd8, %rd4, %rd7;
	ld.global.f32 	%f1, [%rd8];
	mul.wide.u32 	%rd9, %r1, 512;
	mov.u64 	%rd10, gate;
	add.s64 	%rd11, %rd10, %rd9;
	mul.wide.s32 	%rd12, %r2, 4;
	add.s64 	%rd13, %rd11, %rd12;
	st.global.f32 	[%rd13], %f1;
	add.s64 	%rd14, %rd5, %rd7;
	ld.global.f32 	%f2, [%rd14];
	mov.u64 	%rd15, up;
	add.s64 	%rd16, %rd15, %rd9;
	add.s64 	%rd17, %rd16, %rd12;
	st.global.f32 	[%rd17], %f2;
	neg.f32 	%f3, %f1;
	mov.u64 	%rd18, neg_gate;
	add.s64 	%rd19, %rd18, %rd9;
	add.s64 	%rd20, %rd19, %rd12;
	st.global.f32 	[%rd20], %f3;
	mul.f32 	%f4, %f1, 0fBFB8AA3B;
	ex2.approx.f32 	%f5, %f4;
	mov.u64 	%rd21, exp_neg_gate;
	add.s64 	%rd22, %rd21, %rd9;
	add.s64 	%rd23, %rd22, %rd12;
	st.global.f32 	[%rd23], %f5;
	add.f32 	%f6, %f5, 0f3F800000;
	mov.u64 	%rd24, one_plus_exp;
	add.s64 	%rd25, %rd24, %rd9;
	add.s64 	%rd26, %rd25, %rd12;
	st.global.f32 	[%rd26], %f6;
	rcp.rn.f32 	%f7, %f6;
	mov.u64 	%rd27, sigmoid_gate;
	add.s64 	%rd28, %rd27, %rd9;
	add.s64 	%rd29, %rd28, %rd12;
	st.global.f32 	[%rd29], %f7;
	mul.f32 	%f8, %f7, %f1;
	mov.u64 	%rd30, gate_silu;
	add.s64 	%rd31, %rd30, %rd9;
	add.s64 	%rd32, %rd31, %rd12;
	st.global.f32 	[%rd32], %f8;
	mul.f32 	%f9, %f8, %f2;
	mov.u64 	%rd33, result;
	add.s64 	%rd34, %rd33, %rd9;
	add.s64 	%rd35, %rd34, %rd12;
	st.global.f32 	[%rd35], %f9;
	add.s64 	%rd36, %rd6, %rd7;
	st.global.f32 	[%rd36], %f9;
$L__BB0_2:
	ret;

}


// ===== COMPILED SASS (sm_100) =====

	.target	sm_100

	.elftype	@"ET_EXEC"


//--------------------- .note.nv.tkinfo           --------------------------
	.section	.note.nv.tkinfo,"",@"SHT_NOTE"
	.sectionflags	@"SHF_NOTE_NV_TKINFO"
	.tkinfo
        /*0018*/ 	.word	0x00000002
        /*0030*/ 	.string	""
        /*0030*/ 	.string	"ptxas"
        /*0030*/ 	.string	"Cuda compilation tools, release 13.0, V13.0.88"
        /*0030*/ 	.string	"Build cuda_13.0.r13.0/compiler.36424714_0"
        /*0030*/ 	.string	"-arch sm_100 -m 64 "



//--------------------- .note.nv.cuinfo           --------------------------
	.section	.note.nv.cuinfo,"",@"SHT_NOTE"
	.sectionflags	@"SHF_NOTE_NV_CUINFO"
        /*0018*/ 	.short	0x0002
        /*001a*/ 	.short	0x0064
        /*001c*/ 	.short	0x0082
	.zero		2


//--------------------- .nv.info                  --------------------------
	.section	.nv.info,"",@"SHT_CUDA_INFO"
	.align	4


	//----- nvinfo : EIATTR_REGCOUNT
	.align		4
        /*0000*/ 	.byte	0x04, 0x2f
        /*0002*/ 	.short	(.L_9 - .L_8)
	.align		4
.L_8:
        /*0004*/ 	.word	index@(_Z18swiglu_tile_kernelPfS_S_)
        /*0008*/ 	.word	0x00000018


	//----- nvinfo : EIATTR_FRAME_SIZE
	.align		4
.L_9:
        /*000c*/ 	.byte	0x04, 0x11
        /*000e*/ 	.short	(.L_11 - .L_10)
	.align		4
.L_10:
        /*0010*/ 	.word	index@($__internal_0_$__cuda_sm20_rcp_rn_f32_slowpath)
        /*0014*/ 	.word	0x00000000


	//----- nvinfo : EIATTR_FRAME_SIZE
	.align		4
.L_11:
        /*0018*/ 	.byte	0x04, 0x11
        /*001a*/ 	.short	(.L_13 - .L_12)
	.align		4
.L_12:
        /*001c*/ 	.word	index@(_Z18swiglu_tile_kernelPfS_S_)
        /*0020*/ 	.word	0x00000000


	//----- nvinfo : EIATTR_MIN_STACK_SIZE
	.align		4
.L_13:
        /*0024*/ 	.byte	0x04, 0x12
        /*0026*/ 	.short	(.L_15 - .L_14)
	.align		4
.L_14:
        /*0028*/ 	.word	index@(_Z18swiglu_tile_kernelPfS_S_)
        /*002c*/ 	.word	0x00000000
.L_15:


//--------------------- .nv.compat                --------------------------
	.section	.nv.compat,"",@"SHT_CUDA_COMPAT_INFO"
	.align	4
        /*0000*/ 	.byte	0x02, 0x09, 0x00, 0x00, 0x02, 0x02, 0x01, 0x00, 0x02, 0x05, 0x05, 0x00, 0x03, 0x07, 0x01, 0x01
        /*0010*/ 	.byte	0x02, 0x03, 0x00, 0x00, 0x02, 0x06, 0x01, 0x00, 0x04, 0x0b, 0x08, 0x00, 0x01, 0x00, 0x00, 0x00
        /*0020*/ 	.byte	0x00, 0x00, 0x00, 0x00


//--------------------- .nv.info._Z18swiglu_tile_kernelPfS_S_ --------------------------
	.section	.nv.info._Z18swiglu_tile_kernelPfS_S_,"",@"SHT_CUDA_INFO"
	.sectionflags	@""
	.align	4


	//----- nvinfo : EIATTR_CUDA_API_VERSION
	.align		4
        /*0000*/ 	.byte	0x04, 0x37
        /*0002*/ 	.short	(.L_17 - .L_16)
.L_16:
        /*0004*/ 	.word	0x00000082


	//----- nvinfo : EIATTR_KPARAM_INFO
	.align		4
.L_17:
        /*0008*/ 	.byte	0x04, 0x17
        /*000a*/ 	.short	(.L_19 - .L_18)
.L_18:
        /*000c*/ 	.word	0x00000000
        /*0010*/ 	.short	0x0002
        /*0012*/ 	.short	0x0010
        /*0014*/ 	.byte	0x00, 0xf5, 0x21, 0x00


	//----- nvinfo : EIATTR_KPARAM_INFO
	.align		4
.L_19:
        /*0018*/ 	.byte	0x04, 0x17
        /*001a*/ 	.short	(.L_21 - .L_20)
.L_20:
        /*001c*/ 	.word	0x00000000
        /*0020*/ 	.short	0x0001
        /*0022*/ 	.short	0x0008
        /*0024*/ 	.byte	0x00, 0xf5, 0x21, 0x00


	//----- nvinfo : EIATTR_KPARAM_INFO
	.align		4
.L_21:
        /*0028*/ 	.byte	0x04, 0x17
        /*002a*/ 	.short	(.L_23 - .L_22)
.L_22:
        /*002c*/ 	.word	0x00000000
        /*0030*/ 	.short	0x0000
        /*0032*/ 	.short	0x0000
        /*0034*/ 	.byte	0x00, 0xf5, 0x21, 0x00


	//----- nvinfo : EIATTR_SPARSE_MMA_MASK
	.align		4
.L_23:
        /*0038*/ 	.byte	0x03, 0x50
        /*003a*/ 	.short	0x0000


	//----- nvinfo : EIATTR_MAXREG_COUNT
	.align		4
        /*003c*/ 	.byte	0x03, 0x1b
        /*003e*/ 	.short	0x00ff


	//----- nvinfo : EIATTR_MERCURY_ISA_VERSION
	.align		4
        /*0040*/ 	.byte	0x03, 0x5f
        /*0042*/ 	.short	0x0101


	//----- nvinfo : EIATTR_VRC_CTA_INIT_COUNT
	.align		4
        /*0044*/ 	.byte	0x02, 0x4a
	.zero		1
	.zero		1


	//----- nvinfo : EIATTR_EXIT_INSTR_OFFSETS
	.align		4
        /*0048*/ 	.byte	0x04, 0x1c
        /*004a*/ 	.short	(.L_25 - .L_24)


	//   ....[0]....
.L_24:
        /*004c*/ 	.word	0x000000b0


	//   ....[1]....
        /*0050*/ 	.word	0x000004d0


	//----- nvinfo : EIATTR_CRS_STACK_SIZE
	.align		4
.L_25:
        /*0054*/ 	.byte	0x04, 0x1e
        /*0056*/ 	.short	(.L_27 - .L_26)
.L_26:
        /*0058*/ 	.word	0x00000000


	//----- nvinfo : EIATTR_CBANK_PARAM_SIZE
	.align		4
.L_27:
        /*005c*/ 	.byte	0x03, 0x19
        /*005e*/ 	.short	0x0018


	//----- nvinfo : EIATTR_PARAM_CBANK
	.align		4
        /*0060*/ 	.byte	0x04, 0x0a
        /*0062*/ 	.short	(.L_29 - .L_28)
	.align		4
.L_28:
        /*0064*/ 	.word	index@(.nv.constant0._Z18swiglu_tile_kernelPfS_S_)
        /*0068*/ 	.short	0x0380
        /*006a*/ 	.short	0x0018


	//----- nvinfo : EIATTR_SW_WAR
	.align		4
.L_29:
        /*006c*/ 	.byte	0x04, 0x36
        /*006e*/ 	.short	(.L_31 - .L_30)
.L_30:
        /*0070*/ 	.word	0x00000008
.L_31:


//--------------------- .nv.callgraph             --------------------------
	.section	.nv.callgraph,"",@"SHT_CUDA_CALLGRAPH"
	.align	4
	.sectionentsize	8
	.align		4
        /*0000*/ 	.word	0x00000000
	.align		4
        /*0004*/ 	.word	0xffffffff
	.align		4
        /*0008*/ 	.word	0x00000000
	.align		4
        /*000c*/ 	.word	0xfffffffe
	.align		4
        /*0010*/ 	.word	0x00000000
	.align		4
        /*0014*/ 	.word	0xfffffffd
	.align		4
        /*0018*/ 	.word	0x00000000
	.align		4
        /*001c*/ 	.word	0xfffffffc


//--------------------- .nv.constant4             --------------------------
	.section	.nv.constant4,"a",@progbits
	.align	8
	.align		8
.nv.constant4:
        /*0000*/ 	.dword	gate
	.align		8
        /*0008*/ 	.dword	up
	.align		8
        /*0010*/ 	.dword	neg_gate
	.align		8
        /*0018*/ 	.dword	exp_neg_gate
	.align		8
        /*0020*/ 	.dword	one_plus_exp
	.align		8
        /*0028*/ 	.dword	sigmoid_gate
	.align		8
        /*0030*/ 	.dword	gate_silu
	.align		8
        /*0038*/ 	.dword	result


//--------------------- .text._Z18swiglu_tile_kernelPfS_S_ --------------------------
	.section	.text._Z18swiglu_tile_kernelPfS_S_,"ax",@progbits
	.align	128
        .global         _Z18swiglu_tile_kernelPfS_S_
        .type           _Z18swiglu_tile_kernelPfS_S_,@function
        .size           _Z18swiglu_tile_kernelPfS_S_,(.L_x_8 - _Z18swiglu_tile_kernelPfS_S_)
        .other          _Z18swiglu_tile_kernelPfS_S_,@"STO_CUDA_ENTRY STV_DEFAULT"
_Z18swiglu_tile_kernelPfS_S_:
.text._Z18swiglu_tile_kernelPfS_S_:
[----:B------:R-:W-:Y:S01]  /*0000*/  LDC R1, c[0x0][0x37c] ;  /* 0x0000df00ff017b82 */ /* 0x000fe20000000800 */
[----:B------:R-:W0:Y:S07]  /*0010*/  S2R R3, SR_TID.X ;  /* 0x0000000000037919 */ /* 0x000e2e0000002100 */
[----:B------:R-:W1:Y:S01]  /*0020*/  LDC R5, c[0x0][0x364] ;  /* 0x0000d900ff057b82 */ /* 0x000e620000000800 */
[----:B------:R-:W1:Y:S07]  /*0030*/  S2R R4, SR_TID.Y ;  /* 0x0000000000047919 */ /* 0x000e6e0000002200 */
[----:B------:R-:W0:Y:S08]  /*0040*/  S2UR UR5, SR_CTAID.X ;  /* 0x00000000000579c3 */ /* 0x000e300000002500 */
[----:B------:R-:W0:Y:S08]  /*0050*/  LDC R0, c[0x0][0x360] ;  /* 0x0000d800ff007b82 */ /* 0x000e300000000800 */
[----:B------:R-:W1:Y:S01]  /*0060*/  S2UR UR4, SR_CTAID.Y ;  /* 0x00000000000479c3 */ /* 0x000e620000002600 */
[----:B0-----:R-:W-:-:S05]  /*0070*/  IMAD R3, R0, UR5, R3 ;  /* 0x0000000500037c24 */ /* 0x001fca000f8e0203 */
[----:B------:R-:W-:Y:S01]  /*0080*/  ISETP.GT.AND P0, PT, R3, 0x7f, PT ;  /* 0x0000007f0300780c */ /* 0x000fe20003f04270 */
[----:B-1----:R-:W-:-:S05]  /*0090*/  IMAD R4, R5, UR4, R4 ;  /* 0x0000000405047c24 */ /* 0x002fca000f8e0204 */
[----:B------:R-:W-:-:S13]  /*00a0*/  ISETP.GT.U32.OR P0, PT, R4, 0x1f, P0 ;  /* 0x0000001f0400780c */ /* 0x000fda0000704470 */
[----:B------:R-:W-:Y:S05]  /*00b0*/  @P0 EXIT ;  /* 0x000000000000094d */ /* 0x000fea0003800000 */
[----:B------:R-:W0:Y:S01]  /*00c0*/  LDC.64 R8, c[0x0][0x380] ;  /* 0x0000e000ff087b82 */ /* 0x000e220000000a00 */
[----:B------:R-:W1:Y:S01]  /*00d0*/  LDCU.64 UR4, c[0x0][0x358] ;  /* 0x00006b00ff0477ac */ /* 0x000e620008000a00 */
[----:B------:R-:W-:-:S06]  /*00e0*/  LEA R5, R4, R3, 0x7 ;  /* 0x0000000304057211 */ /* 0x000fcc00078e38ff */
[----:B------:R-:W2:Y:S08]  /*00f0*/  LDC.64 R10, c[0x4][RZ] ;  /* 0x01000000ff0a7b82 */ /* 0x000eb00000000a00 */
[----:B------:R-:W3:Y:S01]  /*0100*/  LDC.64 R12, c[0x0][0x388] ;  /* 0x0000e200ff0c7b82 */ /* 0x000ee20000000a00 */
[----:B0-----:R-:W-:-:S07]  /*0110*/  IMAD.WIDE R8, R5, 0x4, R8 ;  /* 0x0000000405087825 */ /* 0x001fce00078e0208 */
[----:B------:R-:W0:Y:S01]  /*0120*/  LDC.64 R14, c[0x4][0x8] ;  /* 0x01000200ff0e7b82 */ /* 0x000e220000000a00 */
[----:B-1----:R-:W4:Y:S01]  /*0130*/  LDG.E R6, desc[UR4][R8.64] ;  /* 0x0000000408067981 */ /* 0x002f22000c1e1900 */
[----:B--2---:R-:W-:-:S06]  /*0140*/  IMAD.WIDE.U32 R10, R4, 0x200, R10 ;  /* 0x00000200040a7825 */ /* 0x004fcc00078e000a */
[----:B------:R-:W1:Y:S01]  /*0150*/  LDC.64 R16, c[0x4][0x10] ;  /* 0x01000400ff107b82 */ /* 0x000e620000000a00 */
[----:B------:R-:W-:-:S07]  /*0160*/  IMAD.WIDE R10, R3, 0x4, R10 ;  /* 0x00000004030a7825 */ /* 0x000fce00078e020a */
[----:B------:R-:W2:Y:S01]  /*0170*/  LDC.64 R18, c[0x4][0x18] ;  /* 0x01000600ff127b82 */ /* 0x000ea20000000a00 */
[----:B---3--:R-:W-:-:S07]  /*0180*/  IMAD.WIDE R12, R5, 0x4, R12 ;  /* 0x00000004050c7825 */ /* 0x008fce00078e020c */
[----:B------:R-:W3:Y:S01]  /*0190*/  LDC.64 R20, c[0x4][0x20] ;  /* 0x01000800ff147b82 */ /* 0x000ee20000000a00 */
[----:B----4-:R1:W-:Y:S04]  /*01a0*/  STG.E desc[UR4][R10.64], R6 ;  /* 0x000000060a007986 */ /* 0x0103e8000c101904 */
[----:B------:R2:W4:Y:S01]  /*01b0*/  LDG.E R7, desc[UR4][R12.64] ;  /* 0x000000040c077981 */ /* 0x000522000c1e1900 */
[----:B------:R-:W-:Y:S01]  /*01c0*/  FMUL R2, R6, -1.4426950216293334961 ;  /* 0xbfb8aa3b06027820 */ /* 0x000fe20000400000 */
[----:B0-----:R-:W-:Y:S01]  /*01d0*/  IMAD.WIDE.U32 R8, R4, 0x200, R14 ;  /* 0x0000020004087825 */ /* 0x001fe200078e000e */
[----:B------:R-:W-:Y:S03]  /*01e0*/  BSSY.RECONVERGENT B0, `(.L_x_0) ;  /* 0x000001d000007945 */ /* 0x000fe60003800200 */
[----:B------:R-:W-:Y:S01]  /*01f0*/  FSETP.GEU.AND P0, PT, R2, -126, PT ;  /* 0xc2fc00000200780b */ /* 0x000fe20003f0e000 */
[----:B---3--:R-:W-:-:S04]  /*0200*/  IMAD.WIDE.U32 R14, R4, 0x200, R20 ;  /* 0x00000200040e7825 */ /* 0x008fc800078e0014 */
[----:B-1----:R-:W-:-:S04]  /*0210*/  IMAD.WIDE.U32 R10, R4, 0x200, R16 ;  /* 0x00000200040a7825 */ /* 0x002fc800078e0010 */
[----:B--2---:R-:W-:-:S04]  /*0220*/  IMAD.WIDE.U32 R12, R4, 0x200, R18 ;  /* 0x00000200040c7825 */ /* 0x004fc800078e0012 */
[----:B------:R-:W-:Y:S01]  /*0230*/  FADD R19, -R6, -RZ ;  /* 0x800000ff06137221 */ /* 0x000fe20000000100 */
[----:B------:R-:W-:Y:S01]  /*0240*/  @!P0 FMUL R2, R2, 0.5 ;  /* 0x3f00000002028820 */ /* 0x000fe20000400000 */
[----:B------:R-:W-:-:S03]  /*0250*/  IMAD.WIDE R8, R3, 0x4, R8 ;  /* 0x0000000403087825 */ /* 0x000fc600078e0208 */
[----:B------:R-:W0:Y:S01]  /*0260*/  MUFU.EX2 R0, R2 ;  /* 0x0000000200007308 */ /* 0x000e220000000800 */
[----:B------:R-:W-:-:S04]  /*0270*/  IMAD.WIDE R10, R3, 0x4, R10 ;  /* 0x00000004030a7825 */ /* 0x000fc800078e020a */
[----:B------:R-:W-:-:S04]  /*0280*/  IMAD.WIDE R12, R3, 0x4, R12 ;  /* 0x00000004030c7825 */ /* 0x000fc800078e020c */
[----:B------:R-:W-:-:S04]  /*0290*/  IMAD.WIDE R14, R3, 0x4, R14 ;  /* 0x00000004030e7825 */ /* 0x000fc800078e020e */
[----:B0-----:R-:W-:-:S04]  /*02a0*/  @!P0 FMUL R0, R0, R0 ;  /* 0x0000000000008220 */ /* 0x001fc80000400000 */
[----:B------:R-:W-:-:S05]  /*02b0*/  FADD R17, R0, 1 ;  /* 0x3f80000000117421 */ /* 0x000fca0000000000 */
[----:B------:R-:W-:-:S04]  /*02c0*/  IADD3 R2, PT, PT, R17, 0x1800000, RZ ;  /* 0x0180000011027810 */ /* 0x000fc80007ffe0ff */
[----:B------:R-:W-:-:S04]  /*02d0*/  LOP3.LUT R2, R2, 0x7f800000, RZ, 0xc0, !PT ;  /* 0x7f80000002027812 */ /* 0x000fc800078ec0ff */
[----:B------:R-:W-:Y:S01]  /*02e0*/  ISETP.GT.U32.AND P0, PT, R2, 0x1ffffff, PT ;  /* 0x01ffffff0200780c */ /* 0x000fe20003f04070 */
[----:B----4-:R0:W-:Y:S04]  /*02f0*/  STG.E desc[UR4][R8.64], R7 ;  /* 0x0000000708007986 */ /* 0x0101e8000c101904 */
[----:B------:R0:W-:Y:S04]  /*0300*/  STG.E desc[UR4][R10.64], R19 ;  /* 0x000000130a007986 */ /* 0x0001e8000c101904 */
[----:B------:R0:W-:Y:S04]  /*0310*/  STG.E desc[UR4][R12.64], R0 ;  /* 0x000000000c007986 */ /* 0x0001e8000c101904 */
[----:B------:R0:W-:Y:S01]  /*0320*/  STG.E desc[UR4][R14.64], R17 ;  /* 0x000000110e007986 */ /* 0x0001e2000c101904 */
[----:B------:R-:W-:Y:S05]  /*0330*/  @P0 BRA `(.L_x_1) ;  /* 0x00000000000c0947 */ /* 0x000fea0003800000 */
[----:B0-----:R-:W-:-:S07]  /*0340*/  MOV R8, 0x360 ;  /* 0x0000036000087802 */ /* 0x001fce0000000f00 */
[----:B------:R-:W-:Y:S05]  /*0350*/  CALL.REL.NOINC `($__internal_0_$__cuda_sm20_rcp_rn_f32_slowpath) ;  /* 0x0000000000607944 */ /* 0x000fea0003c00000 */
[----:B------:R-:W-:Y:S05]  /*0360*/  BRA `(.L_x_2) ;  /* 0x0000000000107947 */ /* 0x000fea0003800000 */
.L_x_1:
[----:B0-----:R-:W0:Y:S02]  /*0370*/  MUFU.RCP R0, R17 ;  /* 0x0000001100007308 */ /* 0x001e240000001000 */
[----:B0-----:R-:W-:-:S04]  /*0380*/  FFMA R2, R17, R0, -1 ;  /* 0xbf80000011027423 */ /* 0x001fc80000000000 */
[----:B------:R-:W-:-:S04]  /*0390*/  FADD.FTZ R11, -R2, -RZ ;  /* 0x800000ff020b7221 */ /* 0x000fc80000010100 */
[----:B------:R-:W-:-:S07]  /*03a0*/  FFMA R11, R0, R11, R0 ;  /* 0x0000000b000b7223 */ /* 0x000fce0000000000 */
.L_x_2:
[----:B------:R-:W-:Y:S05]  /*03b0*/  BSYNC.RECONVERGENT B0 ;  /* 0x0000000000007941 */ /* 0x000fea0003800200 */
.L_x_0:
[----:B------:R-:W0:Y:S01]  /*03c0*/  LDC.64 R12, c[0x4][0x28] ;  /* 0x01000a00ff0c7b82 */ /* 0x000e220000000a00 */
[----:B------:R-:W-:-:S04]  /*03d0*/  FMUL R6, R6, R11 ;  /* 0x0000000b06067220 */ /* 0x000fc80000400000 */
[----:B------:R-:W-:-:S03]  /*03e0*/  FMUL R7, R7, R6 ;  /* 0x0000000607077220 */ /* 0x000fc60000400000 */
[----:B------:R-:W1:Y:S08]  /*03f0*/  LDC.64 R14, c[0x4][0x30] ;  /* 0x01000c00ff0e7b82 */ /* 0x000e700000000a00 */
[----:B------:R-:W2:Y:S08]  /*0400*/  LDC.64 R16, c[0x4][0x38] ;  /* 0x01000e00ff107b82 */ /* 0x000eb00000000a00 */
[----:B------:R-:W3:Y:S01]  /*0410*/  LDC.64 R8, c[0x0][0x390] ;  /* 0x0000e400ff087b82 */ /* 0x000ee20000000a00 */
[----:B0-----:R-:W-:-:S04]  /*0420*/  IMAD.WIDE.U32 R12, R4, 0x200, R12 ;  /* 0x00000200040c7825 */ /* 0x001fc800078e000c */
[----:B------:R-:W-:-:S04]  /*0430*/  IMAD.WIDE R12, R3, 0x4, R12 ;  /* 0x00000004030c7825 */ /* 0x000fc800078e020c */
[C---:B-1----:R-:W-:Y:S01]  /*0440*/  IMAD.WIDE.U32 R14, R4.reuse, 0x200, R14 ;  /* 0x00000200040e7825 */ /* 0x042fe200078e000e */
[----:B------:R-:W-:Y:S03]  /*0450*/  STG.E desc[UR4][R12.64], R11 ;  /* 0x0000000b0c007986 */ /* 0x000fe6000c101904 */
[----:B--2---:R-:W-:-:S04]  /*0460*/  IMAD.WIDE.U32 R16, R4, 0x200, R16 ;  /* 0x0000020004107825 */ /* 0x004fc800078e0010 */
[----:B------:R-:W-:-:S04]  /*0470*/  IMAD.WIDE R14, R3, 0x4, R14 ;  /* 0x00000004030e7825 */ /* 0x000fc800078e020e */
[----:B------:R-:W-:Y:S01]  /*0480*/  IMAD.WIDE R16, R3, 0x4, R16 ;  /* 0x0000000403107825 */ /* 0x000fe200078e0210 */
[----:B------:R-:W-:Y:S03]  /*0490*/  STG.E desc[UR4][R14.64], R6 ;  /* 0x000000060e007986 */ /* 0x000fe6000c101904 */
[----:B---3--:R-:W-:Y:S01]  /*04a0*/  IMAD.WIDE R8, R5, 0x4, R8 ;  /* 0x0000000405087825 */ /* 0x008fe200078e0208 */
[----:B------:R-:W-:Y:S04]  /*04b0*/  STG.E desc[UR4][R16.64], R7 ;  /* 0x0000000710007986 */ /* 0x000fe8000c101904 */
[----:B------:R-:W-:Y:S01]  /*04c0*/  STG.E desc[UR4][R8.64], R7 ;  /* 0x0000000708007986 */ /* 0x000fe2000c101904 */
[----:B------:R-:W-:Y:S05]  /*04d0*/  EXIT ;  /* 0x000000000000794d */ /* 0x000fea0003800000 */
        .weak           $__internal_0_$__cuda_sm20_rcp_rn_f32_slowpath
        .type           $__internal_0_$__cuda_sm20_rcp_rn_f32_slowpath,@function
        .size           $__internal_0_$__cuda_sm20_rcp_rn_f32_slowpath,(.L_x_8 - $__internal_0_$__cuda_sm20_rcp_rn_f32_slowpath)
$__internal_0_$__cuda_sm20_rcp_rn_f32_slowpath:
[----:B------:R-:W-:Y:S01]  /*04e0*/  SHF.L.U32 R0, R17, 0x1, RZ ;  /* 0x0000000111007819 */ /* 0x000fe200000006ff */
[----:B------:R-:W-:Y:S03]  /*04f0*/  BSSY.RECONVERGENT B1, `(.L_x_3) ;  /* 0x0000031000017945 */ /* 0x000fe60003800200 */
[----:B------:R-:W-:Y:S02]  /*0500*/  SHF.R.U32.HI R2, RZ, 0x18, R0 ;  /* 0x00000018ff027819 */ /* 0x000fe40000011600 */
[----:B------:R-:W-:Y:S02]  /*0510*/  MOV R0, R17 ;  /* 0x0000001100007202 */ /* 0x000fe40000000f00 */
[----:B------:R-:W-:-:S13]  /*0520*/  ISETP.NE.U32.AND P0, PT, R2, RZ, PT ;  /* 0x000000ff0200720c */ /* 0x000fda0003f05070 */
[----:B------:R-:W-:Y:S05]  /*0530*/  @P0 BRA `(.L_x_4) ;  /* 0x0000000000280947 */ /* 0x000fea0003800000 */
[----:B------:R-:W-:-:S04]  /*0540*/  SHF.L.U32 R2, R0, 0x1, RZ ;  /* 0x0000000100027819 */ /* 0x000fc800000006ff */
[----:B------:R-:W-:-:S13]  /*0550*/  ISETP.NE.AND P0, PT, R2, RZ, PT ;  /* 0x000000ff0200720c */ /* 0x000fda0003f05270 */
[----:B------:R-:W-:Y:S01]  /*0560*/  @P0 FFMA R10, R0, 1.84467440737095516160e+19, RZ ;  /* 0x5f800000000a0823 */ /* 0x000fe200000000ff */
[----:B------:R-:W-:Y:S08]  /*0570*/  @!P0 MUFU.RCP R9, R0 ;  /* 0x0000000000098308 */ /* 0x000ff00000001000 */
[----:B------:R-:W0:Y:S02]  /*0580*/  @P0 MUFU.RCP R11, R10 ;  /* 0x0000000a000b0308 */ /* 0x000e240000001000 */
[----:B0-----:R-:W-:-:S04]  /*0590*/  @P0 FFMA R2, R10, R11, -1 ;  /* 0xbf8000000a020423 */ /* 0x001fc8000000000b */
[----:B------:R-:W-:-:S04]  /*05a0*/  @P0 FADD.FTZ R2, -R2, -RZ ;  /* 0x800000ff02020221 */ /* 0x000fc80000010100 */
[----:B------:R-:W-:-:S04]  /*05b0*/  @P0 FFMA R2, R11, R2, R11 ;  /* 0x000000020b020223 */ /* 0x000fc8000000000b */
[----:B------:R-:W-:Y:S01]  /*05c0*/  @P0 FFMA R9, R2, 1.84467440737095516160e+19, RZ ;  /* 0x5f80000002090823 */ /* 0x000fe200000000ff */
[----:B------:R-:W-:Y:S06]  /*05d0*/  BRA `(.L_x_5) ;  /* 0x0000000000887947 */ /* 0x000fec0003800000 */
.L_x_4:
[----:B------:R-:W-:-:S04]  /*05e0*/  IADD3 R9, PT, PT, R2, -0xfd, RZ ;  /* 0xffffff0302097810 */ /* 0x000fc80007ffe0ff */
[----:B------:R-:W-:-:S13]  /*05f0*/  ISETP.GT.U32.AND P0, PT, R9, 0x1, PT ;  /* 0x000000010900780c */ /* 0x000fda0003f04070 */
[----:B------:R-:W-:Y:S05]  /*0600*/  @P0 BRA `(.L_x_6) ;  /* 0x0000000000780947 */ /* 0x000fea0003800000 */
[----:B------:R-:W-:Y:S01]  /*0610*/  LOP3.LUT R10, R0, 0x7fffff, RZ, 0xc0, !PT ;  /* 0x007fffff000a7812 */ /* 0x000fe200078ec0ff */
[----:B------:R-:W-:-:S03]  /*0620*/  HFMA2 R14, -RZ, RZ, 0, 1.78813934326171875e-07 ;  /* 0x00000003ff0e7431 */ /* 0x000fc600000001ff */
[----:B------:R-:W-:-:S04]  /*0630*/  LOP3.LUT R10, R10, 0x3f800000, RZ, 0xfc, !PT ;  /* 0x3f8000000a0a7812 */ /* 0x000fc800078efcff */
[----:B------:R-:W0:Y:S01]  /*0640*/  MUFU.RCP R11, R10 ;  /* 0x0000000a000b7308 */ /* 0x000e220000001000 */
[----:B------:R-:W-:Y:S01]  /*0650*/  SHF.L.U32 R15, R14, R9, RZ ;  /* 0x000000090e0f7219 */ /* 0x000fe200000006ff */
[----:B0-----:R-:W-:-:S04]  /*0660*/  FFMA R12, R10, R11, -1 ;  /* 0xbf8000000a0c7423 */ /* 0x001fc8000000000b */
[----:B------:R-:W-:-:S04]  /*0670*/  FADD.FTZ R12, -R12, -RZ ;  /* 0x800000ff0c0c7221 */ /* 0x000fc80000010100 */
[CCC-:B------:R-:W-:Y:S01]  /*0680*/  FFMA.RM R13, R11.reuse, R12.reuse, R11.reuse ;  /* 0x0000000c0b0d7223 */ /* 0x1c0fe2000000400b */
[----:B------:R-:W-:-:S04]  /*0690*/  FFMA.RP R12, R11, R12, R11 ;  /* 0x0000000c0b0c7223 */ /* 0x000fc8000000800b */
[C---:B------:R-:W-:Y:S02]  /*06a0*/  LOP3.LUT R11, R13.reuse, 0x7fffff, RZ, 0xc0, !PT ;  /* 0x007fffff0d0b7812 */ /* 0x040fe400078ec0ff */
[----:B------:R-:W-:Y:S02]  /*06b0*/  FSETP.NEU.FTZ.AND P0, PT, R13, R12, PT ;  /* 0x0000000c0d00720b */ /* 0x000fe40003f1d000 */
[----:B------:R-:W-:Y:S02]  /*06c0*/  LOP3.LUT R12, R11, 0x800000, RZ, 0xfc, !PT ;  /* 0x008000000b0c7812 */ /* 0x000fe400078efcff */
[----:B------:R-:W-:Y:S02]  /*06d0*/  SEL R11, RZ, 0xffffffff, !P0 ;  /* 0xffffffffff0b7807 */ /* 0x000fe40004000000 */
[----:B------:R-:W-:Y:S02]  /*06e0*/  LOP3.LUT R10, R15, R12, RZ, 0xc0, !PT ;  /* 0x0000000c0f0a7212 */ /* 0x000fe400078ec0ff */
[----:B------:R-:W-:-:S02]  /*06f0*/  IADD3 R11, PT, PT, -R11, RZ, RZ ;  /* 0x000000ff0b0b7210 */ /* 0x000fc40007ffe1ff */
[-C--:B------:R-:W-:Y:S02]  /*0700*/  SHF.R.U32.HI R10, RZ, R9.reuse, R10 ;  /* 0x00000009ff0a7219 */ /* 0x080fe4000001160a */
[----:B------:R-:W-:Y:S02]  /*0710*/  LOP3.LUT P1, RZ, R11, R9, R12, 0xf8, !PT ;  /* 0x000000090bff7212 */ /* 0x000fe4000782f80c */
[C---:B------:R-:W-:Y:S02]  /*0720*/  LOP3.LUT P0, RZ, R10.reuse, 0x1, RZ, 0xc0, !PT ;  /* 0x000000010aff7812 */ /* 0x040fe4000780c0ff */
[----:B------:R-:W-:-:S04]  /*0730*/  LOP3.LUT P2, RZ, R10, 0x2, RZ, 0xc0, !PT ;  /* 0x000000020aff7812 */ /* 0x000fc8000784c0ff */
[----:B------:R-:W-:Y:S02]  /*0740*/  PLOP3.LUT P0, PT, P0, P1, P2, 0xe0, 0x0 ;  /* 0x000000000000781c */ /* 0x000fe40000703c20 */
[----:B------:R-:W-:Y:S02]  /*0750*/  LOP3.LUT P1, RZ, R0, 0x7fffff, RZ, 0xc0, !PT ;  /* 0x007fffff00ff7812 */ /* 0x000fe4000782c0ff */
[----:B------:R-:W-:-:S04]  /*0760*/  SEL R9, RZ, 0x1, !P0 ;  /* 0x00000001ff097807 */ /* 0x000fc80004000000 */
[----:B------:R-:W-:-:S04]  /*0770*/  IADD3 R9, PT, PT, -R9, RZ, RZ ;  /* 0x000000ff09097210 */ /* 0x000fc80007ffe1ff */
[----:B------:R-:W-:Y:S02]  /*0780*/  ISETP.GE.AND P0, PT, R9, RZ, PT ;  /* 0x000000ff0900720c */ /* 0x000fe40003f06270 */
[----:B------:R-:W-:-:S04]  /*0790*/  IADD3 R9, PT, PT, R2, -0xfc, RZ ;  /* 0xffffff0402097810 */ /* 0x000fc80007ffe0ff */
[----:B------:R-:W-:-:S07]  /*07a0*/  SHF.R.U32.HI R9, RZ, R9, R12 ;  /* 0x00000009ff097219 */ /* 0x000fce000001160c */
[----:B------:R-:W-:-:S04]  /*07b0*/  @!P0 IADD3 R9, PT, PT, R9, 0x1, RZ ;  /* 0x0000000109098810 */ /* 0x000fc80007ffe0ff */
[----:B------:R-:W-:-:S04]  /*07c0*/  @!P1 SHF.L.U32 R9, R9, 0x1, RZ ;  /* 0x0000000109099819 */ /* 0x000fc800000006ff */
[----:B------:R-:W-:Y:S01]  /*07d0*/  LOP3.LUT R9, R9, 0x80000000, R0, 0xf8, !PT ;  /* 0x8000000009097812 */ /* 0x000fe200078ef800 */
[----:B------:R-:W-:Y:S06]  /*07e0*/  BRA `(.L_x_5) ;  /* 0x0000000000047947 */ /* 0x000fec0003800000 */
.L_x_6:
[----:B------:R0:W1:Y:S02]  /*07f0*/  MUFU.RCP R9, R0 ;  /* 0x0000000000097308 */ /* 0x0000640000001000 */
.L_x_5:
[----:B------:R-:W-:Y:S05]  /*0800*/  BSYNC.RECONVERGENT B1 ;  /* 0x0000000000017941 */ /* 0x000fea0003800200 */
.L_x_3:
[----:B-1----:R-:W-:Y:S01]  /*0810*/  MOV R11, R9 ;  /* 0x00000009000b7202 */ /* 0x002fe20000000f00 */
[----:B------:R-:W-:-:S04]  /*0820*/  HFMA2 R9, -RZ, RZ, 0, 0 ;  /* 0x00000000ff097431 */ /* 0x000fc800000001ff */
[----:B0-----:R-:W-:Y:S05]  /*0830*/  RET.REL.NODEC R8 `(_Z18swiglu_tile_kernelPfS_S_) ;  /* 0xfffffff408f07950 */ /* 0x001fea0003c3ffff */
.L_x_7:
[----:B------:R-:W-:-:S00]  /*0840*/  BRA `(.L_x_7) ;  /* 0xfffffffc00fc7947 */ /* 0x000fc0000383ffff */
[----:B------:R-:W-:-:S00]  /*0850*/  NOP ;  /* 0x0000000000007918 */ /* 0x000fc00000000000 */
        /* <DEDUP_REMOVED lines=10> */
.L_x_8:


//--------------------- .nv.shared.reserved.0     --------------------------
	.section	.nv.shared.reserved.0,"aw",@nobits
	.weak		__nv_reservedSMEM_offset_0_alias
	.size		__nv_reservedSMEM_offset_0_alias, 0, 64
	.other		__nv_reservedSMEM_offset_0_alias,@"STO_CUDA_RESERVED_SHARED STV_DEFAULT"
__nv_reservedSMEM_offset_0_alias:
	.zero		0
	.zero		64


//--------------------- .nv.global                --------------------------
	.section	.nv.global,"aw",@nobits
	.align	4
.nv.global:
	.type		neg_gate,@object
	.size		neg_gate,(gate_silu - neg_gate)
neg_gate:
	.zero		16384
	.type		gate_silu,@object
	.size		gate_silu,(gate - gate_silu)
gate_silu:
	.zero		16384
	.type		gate,@object
	.size		gate,(one_plus_exp - gate)
gate:
	.zero		16384
	.type		one_plus_exp,@object
	.size		one_plus_exp,(exp_neg_gate - one_plus_exp)
one_plus_exp:
	.zero		16384
	.type		exp_neg_gate,@object
	.size		exp_neg_gate,(result - exp_neg_gate)
exp_neg_gate:
	.zero		16384
	.type		result,@object
	.size		result,(up - result)
result:
	.zero		16384
	.type		up,@object
	.size		up,(sigmoid_gate - up)
up:
	.zero		16384
	.type		sigmoid_gate,@object
	.size		sigmoid_gate,(.L_5 - sigmoid_gate)
sigmoid_gate:
	.zero		16384
.L_5:


//--------------------- .nv.constant0._Z18swiglu_tile_kernelPfS_S_ --------------------------
	.section	.nv.constant0._Z18swiglu_tile_kernelPfS_S_,"a",@progbits
	.sectionflags	@""
	.align	4
.nv.constant0._Z18swiglu_tile_kernelPfS_S_:
	.zero		920


//--------------------- SYMBOLS --------------------------

	.type		.nv.reservedSmem.offset0,@object
	.size		.nv.reservedSmem.offset0,0x4
